//
// Generated by NVIDIA NVVM Compiler
//
// Compiler Build ID: CL-36424714
// Cuda compilation tools, release 13.0, V13.0.88
// Based on NVVM 20.0.0
//

.version 9.0
.target sm_100
.address_size 64

	// .globl	_Z11addMatrix2DPfS_S_

.visible .entry _Z11addMatrix2DPfS_S_(
	.param .u64 .ptr .align 1 _Z11addMatrix2DPfS_S__param_0,
	.param .u64 .ptr .align 1 _Z11addMatrix2DPfS_S__param_1,
	.param .u64 .ptr .align 1 _Z11addMatrix2DPfS_S__param_2
)
{
	.reg .pred 	%p<4>;
	.reg .b32 	%r<10>;
	.reg .b32 	%f<4>;
	.reg .b64 	%rd<11>;

	ld.param.u64 	%rd1, [_Z11addMatrix2DPfS_S__param_0];
	ld.param.u64 	%rd2, [_Z11addMatrix2DPfS_S__param_1];
	ld.param.u64 	%rd3, [_Z11addMatrix2DPfS_S__param_2];
	mov.u32 	%r3, %ctaid.y;
	mov.u32 	%r4, %ntid.y;
	mov.u32 	%r5, %tid.y;
	mad.lo.s32 	%r1, %r3, %r4, %r5;
	mov.u32 	%r6, %ctaid.x;
	mov.u32 	%r7, %ntid.x;
	mov.u32 	%r8, %tid.x;
	mad.lo.s32 	%r2, %r6, %r7, %r8;
	setp.gt.u32 	%p1, %r1, 19;
	setp.gt.s32 	%p2, %r2, 19;
	or.pred  	%p3, %p1, %p2;
	@%p3 bra 	$L__BB0_2;
	cvta.to.global.u64 	%rd4, %rd1;
	cvta.to.global.u64 	%rd5, %rd2;
	cvta.to.global.u64 	%rd6, %rd3;
	mad.lo.s32 	%r9, %r1, 20, %r2;
	mul.wide.s32 	%rd7, %r9, 4;
	add.s64 	%rd8, %rd4, %rd7;
	ld.global.f32 	%f1, [%rd8];
	add.s64 	%rd9, %rd5, %rd7;
	ld.global.f32 	%f2, [%rd9];
	add.f32 	%f3, %f1, %f2;
	add.s64 	%rd10, %rd6, %rd7;
	st.global.f32 	[%rd10], %f3;
$L__BB0_2:
	ret;

}


// ===== COMPILED SASS (sm_100) =====

	.target	sm_100

	.elftype	@"ET_EXEC"


//--------------------- .note.nv.tkinfo           --------------------------
	.section	.note.nv.tkinfo,"",@"SHT_NOTE"
	.sectionflags	@"SHF_NOTE_NV_TKINFO"
	.tkinfo
        /*0018*/ 	.word	0x00000002
        /*0030*/ 	.string	""
        /*0030*/ 	.string	"ptxas"
        /*0030*/ 	.string	"Cuda compilation tools, release 13.0, V13.0.88"
        /*0030*/ 	.string	"Build cuda_13.0.r13.0/compiler.36424714_0"
        /*0030*/ 	.string	"-arch sm_100 -m 64 "



//--------------------- .note.nv.cuinfo           --------------------------
	.section	.note.nv.cuinfo,"",@"SHT_NOTE"
	.sectionflags	@"SHF_NOTE_NV_CUINFO"
        /*0018*/ 	.short	0x0002
        /*001a*/ 	.short	0x0064
        /*001c*/ 	.short	0x0082
	.zero		2


//--------------------- .nv.info                  --------------------------
	.section	.nv.info,"",@"SHT_CUDA_INFO"
	.align	4


	//----- nvinfo : EIATTR_REGCOUNT
	.align		4
        /*0000*/ 	.byte	0x04, 0x2f
        /*0002*/ 	.short	(.L_1 - .L_0)
	.align		4
.L_0:
        /*0004*/ 	.word	index@(_Z11addMatrix2DPfS_S_)
        /*0008*/ 	.word	0x0000000c


	//----- nvinfo : EIATTR_FRAME_SIZE
	.align		4
.L_1:
        /*000c*/ 	.byte	0x04, 0x11
        /*000e*/ 	.short	(.L_3 - .L_2)
	.align		4
.L_2:
        /*0010*/ 	.word	index@(_Z11addMatrix2DPfS_S_)
        /*0014*/ 	.word	0x00000000


	//----- nvinfo : EIATTR_MIN_STACK_SIZE
	.align		4
.L_3:
        /*0018*/ 	.byte	0x04, 0x12
        /*001a*/ 	.short	(.L_5 - .L_4)
	.align		4
.L_4:
        /*001c*/ 	.word	index@(_Z11addMatrix2DPfS_S_)
        /*0020*/ 	.word	0x00000000
.L_5:


//--------------------- .nv.compat                --------------------------
	.section	.nv.compat,"",@"SHT_CUDA_COMPAT_INFO"
	.align	4
        /*0000*/ 	.byte	0x02, 0x09, 0x00, 0x00, 0x02, 0x02, 0x01, 0x00, 0x02, 0x05, 0x05, 0x00, 0x03, 0x07, 0x01, 0x01
        /*0010*/ 	.byte	0x02, 0x03, 0x00, 0x00, 0x02, 0x06, 0x01, 0x00, 0x04, 0x0b, 0x08, 0x00, 0x09, 0x00, 0x00, 0x00
        /*0020*/ 	.byte	0x00, 0x00, 0x00, 0x00


//--------------------- .nv.info._Z11addMatrix2DPfS_S_ --------------------------
	.section	.nv.info._Z11addMatrix2DPfS_S_,"",@"SHT_CUDA_INFO"
	.sectionflags	@""
	.align	4


	//----- nvinfo : EIATTR_CUDA_API_VERSION
	.align		4
        /*0000*/ 	.byte	0x04, 0x37
        /*0002*/ 	.short	(.L_7 - .L_6)
.L_6:
        /*0004*/ 	.word	0x00000082


	//----- nvinfo : EIATTR_KPARAM_INFO
	.align		4
.L_7:
        /*0008*/ 	.byte	0x04, 0x17
        /*000a*/ 	.short	(.L_9 - .L_8)
.L_8:
        /*000c*/ 	.word	0x00000000
        /*0010*/ 	.short	0x0002
        /*0012*/ 	.short	0x0010
        /*0014*/ 	.byte	0x00, 0xf5, 0x21, 0x00


	//----- nvinfo : EIATTR_KPARAM_INFO
	.align		4
.L_9:
        /*0018*/ 	.byte	0x04, 0x17
        /*001a*/ 	.short	(.L_11 - .L_10)
.L_10:
        /*001c*/ 	.word	0x00000000
        /*0020*/ 	.short	0x0001
        /*0022*/ 	.short	0x0008
        /*0024*/ 	.byte	0x00, 0xf5, 0x21, 0x00


	//----- nvinfo : EIATTR_KPARAM_INFO
	.align		4
.L_11:
        /*0028*/ 	.byte	0x04, 0x17
        /*002a*/ 	.short	(.L_13 - .L_12)
.L_12:
        /*002c*/ 	.word	0x00000000
        /*0030*/ 	.short	0x0000
        /*0032*/ 	.short	0x0000
        /*0034*/ 	.byte	0x00, 0xf5, 0x21, 0x00


	//----- nvinfo : EIATTR_SPARSE_MMA_MASK
	.align		4
.L_13:
        /*0038*/ 	.byte	0x03, 0x50
        /*003a*/ 	.short	0x0000


	//----- nvinfo : EIATTR_MAXREG_COUNT
	.align		4
        /*003c*/ 	.byte	0x03, 0x1b
        /*003e*/ 	.short	0x00ff


	//----- nvinfo : EIATTR_MERCURY_ISA_VERSION
	.align		4
        /*0040*/ 	.byte	0x03, 0x5f
        /*0042*/ 	.short	0x0101


	//----- nvinfo : EIATTR_VRC_CTA_INIT_COUNT
	.align		4
        /*0044*/ 	.byte	0x02, 0x4a
	.zero		1
	.zero		1


	//----- nvinfo : EIATTR_EXIT_INSTR_OFFSETS
	.align		4
        /*0048*/ 	.byte	0x04, 0x1c
        /*004a*/ 	.short	(.L_15 - .L_14)


	//   ....[0]....
.L_14:
        /*004c*/ 	.word	0x000000b0


	//   ....[1]....
        /*0050*/ 	.word	0x00000180


	//----- nvinfo : EIATTR_CBANK_PARAM_SIZE
	.align		4
.L_15:
        /*0054*/ 	.byte	0x03, 0x19
        /*0056*/ 	.short	0x0018


	//----- nvinfo : EIATTR_PARAM_CBANK
	.align		4
        /*0058*/ 	.byte	0x04, 0x0a
        /*005a*/ 	.short	(.L_17 - .L_16)
	.align		4
.L_16:
        /*005c*/ 	.word	index@(.nv.constant0._Z11addMatrix2DPfS_S_)
        /*0060*/ 	.short	0x0380
        /*0062*/ 	.short	0x0018


	//----- nvinfo : EIATTR_SW_WAR
	.align		4
.L_17:
        /*0064*/ 	.byte	0x04, 0x36
        /*0066*/ 	.short	(.L_19 - .L_18)
.L_18:
        /*0068*/ 	.word	0x00000008
.L_19:


//--------------------- .nv.callgraph             --------------------------
	.section	.nv.callgraph,"",@"SHT_CUDA_CALLGRAPH"
	.align	4
	.sectionentsize	8
	.align		4
        /*0000*/ 	.word	0x00000000
	.align		4
        /*0004*/ 	.word	0xffffffff
	.align		4
        /*0008*/ 	.word	0x00000000
	.align		4
        /*000c*/ 	.word	0xfffffffe
	.align		4
        /*0010*/ 	.word	0x00000000
	.align		4
        /*0014*/ 	.word	0xfffffffd
	.align		4
        /*0018*/ 	.word	0x00000000
	.align		4
        /*001c*/ 	.word	0xfffffffc


//--------------------- .text._Z11addMatrix2DPfS_S_ --------------------------
	.section	.text._Z11addMatrix2DPfS_S_,"ax",@progbits
	.align	128
        .global         _Z11addMatrix2DPfS_S_
        .type           _Z11addMatrix2DPfS_S_,@function
        .size           _Z11addMatrix2DPfS_S_,(.L_x_1 - _Z11addMatrix2DPfS_S_)
        .other          _Z11addMatrix2DPfS_S_,@"STO_CUDA_ENTRY STV_DEFAULT"
_Z11addMatrix2DPfS_S_:
.text._Z11addMatrix2DPfS_S_:
[----:B------:R-:W-:Y:S01]  /*0000*/  LDC R1, c[0x0][0x37c] ;  /* 0x0000df00ff017b82 */ /* 0x000fe20000000800 */
[----:B------:R-:W0:Y:S07]  /*0010*/  S2R R2, SR_TID.X ;  /* 0x0000000000027919 */ /* 0x000e2e0000002100 */
[----:B------:R-:W1:Y:S01]  /*0020*/  LDC R0, c[0x0][0x364] ;  /* 0x0000d900ff007b82 */ /* 0x000e620000000800 */
[----:B------:R-:W1:Y:S07]  /*0030*/  S2R R3, SR_TID.Y ;  /* 0x0000000000037919 */ /* 0x000e6e0000002200 */
[----:B------:R-:W0:Y:S08]  /*0040*/  S2UR UR5, SR_CTAID.X ;  /* 0x00000000000579c3 */ /* 0x000e300000002500 */
[----:B------:R-:W0:Y:S08]  /*0050*/  LDC R7, c[0x0][0x360] ;  /* 0x0000d800ff077b82 */ /* 0x000e300000000800 */
[----:B------:R-:W1:Y:S01]  /*0060*/  S2UR UR4, SR_CTAID.Y ;  /* 0x00000000000479c3 */ /* 0x000e620000002600 */
[----:B0-----:R-:W-:-:S05]  /*0070*/  IMAD R7, R7, UR5, R2 ;  /* 0x0000000507077c24 */ /* 0x001fca000f8e0202 */
[----:B------:R-:W-:Y:S01]  /*0080*/  ISETP.GT.AND P0, PT, R7, 0x13, PT ;  /* 0x000000130700780c */ /* 0x000fe20003f04270 */
[----:B-1----:R-:W-:-:S05]  /*0090*/  IMAD R0, R0, UR4, R3 ;  /* 0x0000000400007c24 */ /* 0x002fca000f8e0203 */
[----:B------:R-:W-:-:S13]  /*00a0*/  ISETP.GT.U32.OR P0, PT, R0, 0x13, P0 ;  /* 0x000000130000780c */ /* 0x000fda0000704470 */
[----:B------:R-:W-:Y:S05]  /*00b0*/  @P0 EXIT ;  /* 0x000000000000094d */ /* 0x000fea0003800000 */
[----:B------:R-:W0:Y:S01]  /*00c0*/  LDC.64 R2, c[0x0][0x380] ;  /* 0x0000e000ff027b82 */ /* 0x000e220000000a00 */
[----:B------:R-:W1:Y:S01]  /*00d0*/  LDCU.64 UR4, c[0x0][0x358] ;  /* 0x00006b00ff0477ac */ /* 0x000e620008000a00 */
[----:B------:R-:W-:-:S06]  /*00e0*/  IMAD R9, R0, 0x14, R7 ;  /* 0x0000001400097824 */ /* 0x000fcc00078e0207 */
[----:B------:R-:W2:Y:S08]  /*00f0*/  LDC.64 R4, c[0x0][0x388] ;  /* 0x0000e200ff047b82 */ /* 0x000eb00000000a00 */
[----:B------:R-:W3:Y:S01]  /*0100*/  LDC.64 R6, c[0x0][0x390] ;  /* 0x0000e400ff067b82 */ /* 0x000ee20000000a00 */
[----:B0-----:R-:W-:-:S06]  /*0110*/  IMAD.WIDE R2, R9, 0x4, R2 ;  /* 0x0000000409027825 */ /* 0x001fcc00078e0202 */
[----:B-1----:R-:W4:Y:S01]  /*0120*/  LDG.E R2, desc[UR4][R2.64] ;  /* 0x0000000402027981 */ /* 0x002f22000c1e1900 */
[----:B--2---:R-:W-:-:S06]  /*0130*/  IMAD.WIDE R4, R9, 0x4, R4 ;  /* 0x0000000409047825 */ /* 0x004fcc00078e0204 */
[----:B------:R-:W4:Y:S01]  /*0140*/  LDG.E R5, desc[UR4][R4.64] ;  /* 0x0000000404057981 */ /* 0x000f22000c1e1900 */
[----:B---3--:R-:W-:-:S04]  /*0150*/  IMAD.WIDE R6, R9, 0x4, R6 ;  /* 0x0000000409067825 */ /* 0x008fc800078e0206 */
[----:B----4-:R-:W-:-:S05]  /*0160*/  FADD R9, R2, R5 ;  /* 0x0000000502097221 */ /* 0x010fca0000000000 */
[----:B------:R-:W-:Y:S01]  /*0170*/  STG.E desc[UR4][R6.64], R9 ;  /* 0x0000000906007986 */ /* 0x000fe2000c101904 */
[----:B------:R-:W-:Y:S05]  /*0180*/  EXIT ;  /* 0x000000000000794d */ /* 0x000fea0003800000 */
.L_x_0:
[----:B------:R-:W-:-:S00]  /*0190*/  BRA `(.L_x_0) ;  /* 0xfffffffc00fc7947 */ /* 0x000fc0000383ffff */
[----:B------:R-:W-:-:S00]  /*01a0*/  NOP ;  /* 0x0000000000007918 */ /* 0x000fc00000000000 */
        /* <DEDUP_REMOVED lines=13> */
.L_x_1:


//--------------------- .nv.shared.reserved.0     --------------------------
	.section	.nv.shared.reserved.0,"aw",@nobits
	.weak		__nv_reservedSMEM_offset_0_alias
	.size		__nv_reservedSMEM_offset_0_alias, 0, 64
	.other		__nv_reservedSMEM_offset_0_alias,@"STO_CUDA_RESERVED_SHARED STV_DEFAULT"
__nv_reservedSMEM_offset_0_alias:
	.zero		0
	.zero		64


//--------------------- .nv.constant0._Z11addMatrix2DPfS_S_ --------------------------
	.section	.nv.constant0._Z11addMatrix2DPfS_S_,"a",@progbits
	.sectionflags	@""
	.align	4
.nv.constant0._Z11addMatrix2DPfS_S_:
	.zero		920


//--------------------- SYMBOLS --------------------------

	.type		.nv.reservedSmem.offset0,@object
	.size		.nv.reservedSmem.offset0,0x4
